	.headerflags	@"EF_CUDA_TEXMODE_UNIFIED EF_CUDA_64BIT_ADDRESS EF_CUDA_ACCELERATORS EF_CUDA_SM90 EF_CUDA_VIRTUAL_SM(EF_CUDA_SM90)"
	.elftype	@"ET_EXEC"


//--------------------- .nv.info                  --------------------------
	.section	.nv.info,"",@"SHT_CUDA_INFO"
	.align	4


	//----- nvinfo : EIATTR_REGCOUNT
	.align		4
        /*0000*/ 	.byte	0x04, 0x2f
        /*0002*/ 	.short	(.L_3 - .L_2)
	.align		4
.L_2:
        /*0004*/ 	.word	index@(triton_poi_fused__native_batch_norm_legit_no_training_convolution_relu_1)
        /*0008*/ 	.word	0x00000017


	//----- nvinfo : EIATTR_MIN_STACK_SIZE
	.align		4
.L_3:
        /*000c*/ 	.byte	0x04, 0x12
        /*000e*/ 	.short	(.L_5 - .L_4)
	.align		4
.L_4:
        /*0010*/ 	.word	index@(triton_poi_fused__native_batch_norm_legit_no_training_convolution_relu_1)
        /*0014*/ 	.word	0x00000000


	//----- nvinfo : EIATTR_FRAME_SIZE
	.align		4
.L_5:
        /*0018*/ 	.byte	0x04, 0x11
        /*001a*/ 	.short	(.L_7 - .L_6)
	.align		4
.L_6:
        /*001c*/ 	.word	index@(triton_poi_fused__native_batch_norm_legit_no_training_convolution_relu_1)
        /*0020*/ 	.word	0x00000000


	//----- nvinfo : EIATTR_MIN_STACK_SIZE
	.align		4
.L_7:
        /*0024*/ 	.byte	0x04, 0x12
        /*0026*/ 	.short	(.L_9 - .L_8)
	.align		4
.L_8:
        /*0028*/ 	.word	index@(triton_poi_fused__native_batch_norm_legit_no_training_convolution_relu_1)
        /*002c*/ 	.word	0x00000000
.L_9:


//--------------------- .nv.info.triton_poi_fused__native_batch_norm_legit_no_training_convolution_relu_1 --------------------------
	.section	.nv.info.triton_poi_fused__native_batch_norm_legit_no_training_convolution_relu_1,"",@"SHT_CUDA_INFO"
	.sectionflags	@""
	.align	4


	//----- nvinfo : EIATTR_CUDA_API_VERSION
	.align		4
        /*0000*/ 	.byte	0x04, 0x37
        /*0002*/ 	.short	(.L_11 - .L_10)
.L_10:
        /*0004*/ 	.word	0x0000007c


	//----- nvinfo : EIATTR_KPARAM_INFO
	.align		4
.L_11:
        /*0008*/ 	.byte	0x04, 0x17
        /*000a*/ 	.short	(.L_13 - .L_12)
.L_12:
        /*000c*/ 	.word	0x00000000
        /*0010*/ 	.short	0x0007
        /*0012*/ 	.short	0x0038
        /*0014*/ 	.byte	0x00, 0xf0, 0x11, 0x00


	//----- nvinfo : EIATTR_KPARAM_INFO
	.align		4
.L_13:
        /*0018*/ 	.byte	0x04, 0x17
        /*001a*/ 	.short	(.L_15 - .L_14)
.L_14:
        /*001c*/ 	.word	0x00000000
        /*0020*/ 	.short	0x0006
        /*0022*/ 	.short	0x0030
        /*0024*/ 	.byte	0x00, 0xf4, 0x21, 0x00


	//----- nvinfo : EIATTR_KPARAM_INFO
	.align		4
.L_15:
        /*0028*/ 	.byte	0x04, 0x17
        /*002a*/ 	.short	(.L_17 - .L_16)
.L_16:
        /*002c*/ 	.word	0x00000000
        /*0030*/ 	.short	0x0005
        /*0032*/ 	.short	0x0028
        /*0034*/ 	.byte	0x00, 0xf4, 0x21, 0x00


	//----- nvinfo : EIATTR_KPARAM_INFO
	.align		4
.L_17:
        /*0038*/ 	.byte	0x04, 0x17
        /*003a*/ 	.short	(.L_19 - .L_18)
.L_18:
        /*003c*/ 	.word	0x00000000
        /*0040*/ 	.short	0x0004
        /*0042*/ 	.short	0x0020
        /*0044*/ 	.byte	0x00, 0xf4, 0x21, 0x00


	//----- nvinfo : EIATTR_KPARAM_INFO
	.align		4
.L_19:
        /*0048*/ 	.byte	0x04, 0x17
        /*004a*/ 	.short	(.L_21 - .L_20)
.L_20:
        /*004c*/ 	.word	0x00000000
        /*0050*/ 	.short	0x0003
        /*0052*/ 	.short	0x0018
        /*0054*/ 	.byte	0x00, 0xf4, 0x21, 0x00


	//----- nvinfo : EIATTR_KPARAM_INFO
	.align		4
.L_21:
        /*0058*/ 	.byte	0x04, 0x17
        /*005a*/ 	.short	(.L_23 - .L_22)
.L_22:
        /*005c*/ 	.word	0x00000000
        /*0060*/ 	.short	0x0002
        /*0062*/ 	.short	0x0010
        /*0064*/ 	.byte	0x00, 0xf4, 0x21, 0x00


	//----- nvinfo : EIATTR_KPARAM_INFO
	.align		4
.L_23:
        /*0068*/ 	.byte	0x04, 0x17
        /*006a*/ 	.short	(.L_25 - .L_24)
.L_24:
        /*006c*/ 	.word	0x00000000
        /*0070*/ 	.short	0x0001
        /*0072*/ 	.short	0x0008
        /*0074*/ 	.byte	0x00, 0xf4, 0x21, 0x00


	//----- nvinfo : EIATTR_KPARAM_INFO
	.align		4
.L_25:
        /*0078*/ 	.byte	0x04, 0x17
        /*007a*/ 	.short	(.L_27 - .L_26)
.L_26:
        /*007c*/ 	.word	0x00000000
        /*0080*/ 	.short	0x0000
        /*0082*/ 	.short	0x0000
        /*0084*/ 	.byte	0x00, 0xf4, 0x21, 0x00


	//----- nvinfo : EIATTR_SPARSE_MMA_MASK
	.align		4
.L_27:
        /*0088*/ 	.byte	0x03, 0x50
        /*008a*/ 	.short	0x0000


	//----- nvinfo : EIATTR_MAXREG_COUNT
	.align		4
        /*008c*/ 	.byte	0x03, 0x1b
        /*008e*/ 	.short	0x00ff


	//----- nvinfo : EIATTR_EXIT_INSTR_OFFSETS
	.align		4
        /*0090*/ 	.byte	0x04, 0x1c
        /*0092*/ 	.short	(.L_29 - .L_28)


	//   ....[0]....
.L_28:
        /*0094*/ 	.word	0x00000370


	//   ....[1]....
        /*0098*/ 	.word	0x00000390


	//----- nvinfo : EIATTR_REQNTID
	.align		4
.L_29:
        /*009c*/ 	.byte	0x04, 0x10
        /*009e*/ 	.short	(.L_31 - .L_30)
.L_30:
        /*00a0*/ 	.word	0x00000080
        /*00a4*/ 	.word	0x00000001
        /*00a8*/ 	.word	0x00000001


	//----- nvinfo : EIATTR_CBANK_PARAM_SIZE
	.align		4
.L_31:
        /*00ac*/ 	.byte	0x03, 0x19
        /*00ae*/ 	.short	0x003c


	//----- nvinfo : EIATTR_PARAM_CBANK
	.align		4
        /*00b0*/ 	.byte	0x04, 0x0a
        /*00b2*/ 	.short	(.L_33 - .L_32)
	.align		4
.L_32:
        /*00b4*/ 	.word	index@(.nv.constant0.triton_poi_fused__native_batch_norm_legit_no_training_convolution_relu_1)
        /*00b8*/ 	.short	0x0210
        /*00ba*/ 	.short	0x003c


	//----- nvinfo : EIATTR_SW_WAR
	.align		4
.L_33:
        /*00bc*/ 	.byte	0x04, 0x36
        /*00be*/ 	.short	(.L_35 - .L_34)
.L_34:
        /*00c0*/ 	.word	0x00000008
.L_35:


//--------------------- .nv.callgraph             --------------------------
	.section	.nv.callgraph,"",@"SHT_CUDA_CALLGRAPH"
	.align	4
	.sectionentsize	8
	.align		4
        /*0000*/ 	.word	0x00000000
	.align		4
        /*0004*/ 	.word	0xffffffff
	.align		4
        /*0008*/ 	.word	0x00000000
	.align		4
        /*000c*/ 	.word	0xfffffffe
	.align		4
        /*0010*/ 	.word	0x00000000
	.align		4
        /*0014*/ 	.word	0xfffffffd
	.align		4
        /*0018*/ 	.word	0x00000000
	.align		4
        /*001c*/ 	.word	0xfffffffc


//--------------------- .nv.constant4             --------------------------
	.section	.nv.constant4,"a",@progbits
	.align	8
	.align		8
.nv.constant4:
        /*0000*/ 	.dword	_$_str
	.align		8
        /*0008*/ 	.dword	_$_str_$_2


//--------------------- .text.triton_poi_fused__native_batch_norm_legit_no_training_convolution_relu_1 --------------------------
	.section	.text.triton_poi_fused__native_batch_norm_legit_no_training_convolution_relu_1,"ax",@progbits
	.align	128
        .global         triton_poi_fused__native_batch_norm_legit_no_training_convolution_relu_1
        .type           triton_poi_fused__native_batch_norm_legit_no_training_convolution_relu_1,@function
        .size           triton_poi_fused__native_batch_norm_legit_no_training_convolution_relu_1,(.L_x_1 - triton_poi_fused__native_batch_norm_legit_no_training_convolution_relu_1)
        .other          triton_poi_fused__native_batch_norm_legit_no_training_convolution_relu_1,@"STO_CUDA_ENTRY STV_DEFAULT"
triton_poi_fused__native_batch_norm_legit_no_training_convolution_relu_1:
.text.triton_poi_fused__native_batch_norm_legit_no_training_convolution_relu_1:
[----:B------:R-:W0:Y:S01]  /*0000*/  LDC R1, c[0x0][0x28] ;  /* 0x00000a00ff017b82 */ /* 0x000e220000000800 */
[----:B------:R-:W1:Y:S07]  /*0010*/  S2R R0, SR_TID.X ;  /* 0x0000000000007919 */ /* 0x000e6e0000002100 */
[----:B------:R-:W2:Y:S01]  /*0020*/  LDC.64 R12, c[0x0][0x228] ;  /* 0x00008a00ff0c7b82 */ /* 0x000ea20000000a00 */
[----:B------:R-:W-:Y:S01]  /*0030*/  CS2R R4, SRZ ;  /* 0x0000000000047805 */ /* 0x000fe2000001ff00 */
[----:B------:R-:W-:Y:S01]  /*0040*/  ULDC.64 UR4, c[0x0][0x208] ;  /* 0x0000820000047ab9 */ /* 0x000fe20000000a00 */
[----:B------:R-:W3:Y:S05]  /*0050*/  S2R R3, SR_CTAID.X ;  /* 0x0000000000037919 */ /* 0x000eea0000002500 */
[----:B------:R-:W4:Y:S08]  /*0060*/  LDC.64 R10, c[0x0][0x218] ;  /* 0x00008600ff0a7b82 */ /* 0x000f300000000a00 */
[----:B------:R-:W5:Y:S08]  /*0070*/  LDC.64 R14, c[0x0][0x220] ;  /* 0x00008800ff0e7b82 */ /* 0x000f700000000a00 */
[----:B------:R-:W5:Y:S01]  /*0080*/  LDC.64 R16, c[0x0][0x230] ;  /* 0x00008c00ff107b82 */ /* 0x000f620000000a00 */
[----:B-1----:R-:W-:-:S07]  /*0090*/  LOP3.LUT R0, R0, 0x7f, RZ, 0xc0, !PT ;  /* 0x0000007f00007812 */ /* 0x002fce00078ec0ff */
[----:B------:R-:W1:Y:S01]  /*00a0*/  LDC.64 R6, c[0x0][0x238] ;  /* 0x00008e00ff067b82 */ /* 0x000e620000000a00 */
[----:B---3--:R-:W-:Y:S02]  /*00b0*/  SHF.R.S32.HI R2, RZ, 0x18, R3 ;  /* 0x00000018ff027819 */ /* 0x008fe40000011403 */
[----:B------:R-:W-:Y:S02]  /*00c0*/  LEA R0, R3, R0, 0x7 ;  /* 0x0000000003007211 */ /* 0x000fe400078e38ff */
[----:B------:R-:W-:Y:S02]  /*00d0*/  SGXT R3, R2, 0x1 ;  /* 0x000000010203781a */ /* 0x000fe40000000200 */
[----:B------:R-:W-:Y:S02]  /*00e0*/  ISETP.GE.AND P0, PT, R0, 0x80, PT ;  /* 0x000000800000780c */ /* 0x000fe40003f06270 */
[----:B------:R-:W-:-:S04]  /*00f0*/  LEA.HI R3, R3, R0, RZ, 0x4 ;  /* 0x0000000003037211 */ /* 0x000fc800078f20ff */
[----:B------:R-:W-:-:S04]  /*0100*/  SHF.R.S32.HI R2, RZ, 0x4, R3 ;  /* 0x00000004ff027819 */ /* 0x000fc80000011403 */
[----:B------:R-:W-:-:S04]  /*0110*/  LEA.HI R3, R3, R2, RZ, 0x1 ;  /* 0x0000000203037211 */ /* 0x000fc800078f08ff */
[----:B------:R-:W-:-:S04]  /*0120*/  LOP3.LUT R3, R3, 0xfffffffe, RZ, 0xc0, !PT ;  /* 0xfffffffe03037812 */ /* 0x000fc800078ec0ff */
[----:B------:R-:W-:Y:S02]  /*0130*/  IADD3 R19, R2, -R3, RZ ;  /* 0x8000000302137210 */ /* 0x000fe40007ffe0ff */
[----:B------:R-:W3:Y:S03]  /*0140*/  LDC.64 R2, c[0x0][0x210] ;  /* 0x00008400ff027b82 */ /* 0x000ee60000000a00 */
[----:B--2---:R-:W-:-:S05]  /*0150*/  IMAD.WIDE R12, R19, 0x4, R12 ;  /* 0x00000004130c7825 */ /* 0x004fca00078e020c */
[----:B------:R5:W2:Y:S01]  /*0160*/  @!P0 LDG.E.EL R4, desc[UR4][R12.64] ;  /* 0x000000040c048981 */ /* 0x000aa2000c2e1900 */
[----:B------:R-:W-:Y:S01]  /*0170*/  CS2R R8, SRZ ;  /* 0x0000000000087805 */ /* 0x000fe2000001ff00 */
[----:B----4-:R-:W-:-:S05]  /*0180*/  IMAD.WIDE R10, R19, 0x4, R10 ;  /* 0x00000004130a7825 */ /* 0x010fca00078e020a */
[----:B------:R4:W2:Y:S01]  /*0190*/  @!P0 LDG.E.EL R8, desc[UR4][R10.64] ;  /* 0x000000040a088981 */ /* 0x0008a2000c2e1900 */
[----:B-----5:R-:W-:-:S04]  /*01a0*/  IMAD.WIDE R12, R19, 0x4, R14 ;  /* 0x00000004130c7825 */ /* 0x020fc800078e020e */
[----:B---3--:R-:W-:Y:S01]  /*01b0*/  IMAD.WIDE R2, R0, 0x4, R2 ;  /* 0x0000000400027825 */ /* 0x008fe200078e0202 */
[----:B------:R-:W3:Y:S04]  /*01c0*/  @!P0 LDG.E.EL R9, desc[UR4][R12.64] ;  /* 0x000000040c098981 */ /* 0x000ee8000c2e1900 */
[----:B------:R-:W5:Y:S01]  /*01d0*/  @!P0 LDG.E R5, desc[UR4][R2.64] ;  /* 0x0000000402058981 */ /* 0x000f62000c1e1900 */
[----:B0-----:R-:W-:-:S04]  /*01e0*/  IMAD.WIDE R14, R19, 0x4, R16 ;  /* 0x00000004130e7825 */ /* 0x001fc800078e0210 */
[----:B-1----:R-:W-:Y:S01]  /*01f0*/  IMAD.WIDE R16, R19, 0x4, R6 ;  /* 0x0000000413107825 */ /* 0x002fe200078e0206 */
[----:B------:R-:W-:Y:S01]  /*0200*/  CS2R R18, SRZ ;  /* 0x0000000000127805 */ /* 0x000fe2000001ff00 */
[----:B----4-:R-:W-:Y:S01]  /*0210*/  HFMA2.MMA R11, -RZ, RZ, 1.625, 0 ;  /* 0x3e800000ff0b7435 */ /* 0x010fe200000001ff */
[----:B------:R-:W0:Y:S04]  /*0220*/  LDC.64 R6, c[0x0][0x240] ;  /* 0x00009000ff067b82 */ /* 0x000e280000000a00 */
[----:B------:R-:W4:Y:S04]  /*0230*/  @!P0 LDG.E.EL R18, desc[UR4][R14.64] ;  /* 0x000000040e128981 */ /* 0x000f28000c2e1900 */
[----:B------:R-:W4:Y:S01]  /*0240*/  @!P0 LDG.E.EL R19, desc[UR4][R16.64] ;  /* 0x0000000410138981 */ /* 0x000f22000c2e1900 */
[----:B0-----:R-:W-:-:S04]  /*0250*/  IMAD.WIDE R6, R0, 0x4, R6 ;  /* 0x0000000400067825 */ /* 0x001fc800078e0206 */
[----:B--2---:R-:W-:-:S04]  /*0260*/  FADD R4, R4, 9.9999997473787516356e-06 ;  /* 0x3727c5ac04047421 */ /* 0x004fc80000000000 */
[----:B------:R-:W0:Y:S02]  /*0270*/  MUFU.SQRT R20, R4 ;  /* 0x0000000400147308 */ /* 0x000e240000002000 */
[C---:B0-----:R-:W-:Y:S02]  /*0280*/  FSETP.GT.AND P1, PT, R20.reuse, 8.50705917302346158658e+37, PT ;  /* 0x7e8000001400780b */ /* 0x041fe40003f24000 */
[----:B------:R-:W-:-:S11]  /*0290*/  FSETP.GEU.AND P2, PT, R20, 1.175494350822287508e-38, PT ;  /* 0x008000001400780b */ /* 0x000fd60003f4e000 */
[----:B------:R-:W-:-:S04]  /*02a0*/  @P1 FMUL R20, R20, 0.25 ;  /* 0x3e80000014141820 */ /* 0x000fc80000400000 */
[----:B------:R-:W-:-:S06]  /*02b0*/  @!P2 FMUL R20, R20, 16777216 ;  /* 0x4b8000001414a820 */ /* 0x000fcc0000400000 */
[----:B------:R-:W0:Y:S01]  /*02c0*/  MUFU.RCP R20, R20 ;  /* 0x0000001400147308 */ /* 0x000e220000001000 */
[----:B------:R-:W-:Y:S01]  /*02d0*/  FSEL R11, R11, 1, P1 ;  /* 0x3f8000000b0b7808 */ /* 0x000fe20000800000 */
[----:B-----5:R-:W-:-:S04]  /*02e0*/  FADD R5, R8, R5 ;  /* 0x0000000508057221 */ /* 0x020fc80000000000 */
[----:B------:R-:W-:Y:S01]  /*02f0*/  @!P2 FMUL R11, R11, 16777216 ;  /* 0x4b8000000b0ba820 */ /* 0x000fe20000400000 */
[----:B---3--:R-:W-:-:S03]  /*0300*/  FADD R9, R5, -R9 ;  /* 0x8000000905097221 */ /* 0x008fc60000000000 */
[----:B0-----:R-:W-:-:S04]  /*0310*/  FMUL R4, R20, R11 ;  /* 0x0000000b14047220 */ /* 0x001fc80000400000 */
[----:B------:R-:W-:-:S04]  /*0320*/  FMUL R4, R9, R4 ;  /* 0x0000000409047220 */ /* 0x000fc80000400000 */
[----:B----4-:R-:W-:Y:S01]  /*0330*/  FFMA R4, R4, R18, R19 ;  /* 0x0000001204047223 */ /* 0x010fe20000000013 */
[----:B------:R0:W-:Y:S04]  /*0340*/  @!P0 STG.E desc[UR4][R2.64], R5 ;  /* 0x0000000502008986 */ /* 0x0001e8000c101904 */
[----:B------:R-:W-:-:S04]  /*0350*/  FSETP.GEU.AND P1, PT, R4, RZ, PT ;  /* 0x000000ff0400720b */ /* 0x000fc80003f2e000 */
[----:B------:R-:W-:Y:S01]  /*0360*/  FSEL R9, R4, RZ, P1 ;  /* 0x000000ff04097208 */ /* 0x000fe20000800000 */
[----:B0-----:R-:W-:Y:S08]  /*0370*/  @P0 EXIT ;  /* 0x000000000000094d */ /* 0x001ff00003800000 */
[----:B------:R-:W-:Y:S01]  /*0380*/  STG.E desc[UR4][R6.64], R9 ;  /* 0x0000000906007986 */ /* 0x000fe2000c101904 */
[----:B------:R-:W-:Y:S05]  /*0390*/  EXIT ;  /* 0x000000000000794d */ /* 0x000fea0003800000 */
.L_x_0:
[----:B------:R-:W-:-:S00]  /*03a0*/  BRA `(.L_x_0) ;  /* 0xfffffffc00fc7947 */ /* 0x000fc0000383ffff */
[----:B------:R-:W-:-:S00]  /*03b0*/  NOP ;  /* 0x0000000000007918 */ /* 0x000fc00000000000 */
        /* <DEDUP_REMOVED lines=12> */
.L_x_1:


//--------------------- .nv.global.init           --------------------------
	.section	.nv.global.init,"aw",@progbits
.nv.global.init:
	.type		_$_str,@object
	.size		_$_str,(_$_str_$_2 - _$_str)
_$_str:
        /*0000*/ 	.byte	0x5f, 0x5f, 0x43, 0x55, 0x44, 0x41, 0x5f, 0x46, 0x54, 0x5a, 0x00
	.type		_$_str_$_2,@object
	.size		_$_str_$_2,(.L_1 - _$_str_$_2)
_$_str_$_2:
        /*000b*/ 	.byte	0x5f, 0x5f, 0x43, 0x55, 0x44, 0x41, 0x5f, 0x50, 0x52, 0x45, 0x43, 0x5f, 0x53, 0x51, 0x52, 0x54
        /*001b*/ 	.byte	0x00
.L_1:


//--------------------- .nv.constant0.triton_poi_fused__native_batch_norm_legit_no_training_convolution_relu_1 --------------------------
	.section	.nv.constant0.triton_poi_fused__native_batch_norm_legit_no_training_convolution_relu_1,"a",@progbits
	.sectionflags	@""
	.align	4
.nv.constant0.triton_poi_fused__native_batch_norm_legit_no_training_convolution_relu_1:
	.zero		588
